	.headerflags	@"EF_CUDA_TEXMODE_UNIFIED EF_CUDA_64BIT_ADDRESS EF_CUDA_ACCELERATORS EF_CUDA_SM90 EF_CUDA_VIRTUAL_SM(EF_CUDA_SM90)"
	.elftype	@"ET_EXEC"


//--------------------- .nv.info                  --------------------------
	.section	.nv.info,"",@"SHT_CUDA_INFO"
	.align	4


	//----- nvinfo : EIATTR_REGCOUNT
	.align		4
        /*0000*/ 	.byte	0x04, 0x2f
        /*0002*/ 	.short	(.L_1 - .L_0)
	.align		4
.L_0:
        /*0004*/ 	.word	index@(triton_poi_fused_convolution_40)
        /*0008*/ 	.word	0x0000000c


	//----- nvinfo : EIATTR_MIN_STACK_SIZE
	.align		4
.L_1:
        /*000c*/ 	.byte	0x04, 0x12
        /*000e*/ 	.short	(.L_3 - .L_2)
	.align		4
.L_2:
        /*0010*/ 	.word	index@(triton_poi_fused_convolution_40)
        /*0014*/ 	.word	0x00000000


	//----- nvinfo : EIATTR_FRAME_SIZE
	.align		4
.L_3:
        /*0018*/ 	.byte	0x04, 0x11
        /*001a*/ 	.short	(.L_5 - .L_4)
	.align		4
.L_4:
        /*001c*/ 	.word	index@(triton_poi_fused_convolution_40)
        /*0020*/ 	.word	0x00000000


	//----- nvinfo : EIATTR_MIN_STACK_SIZE
	.align		4
.L_5:
        /*0024*/ 	.byte	0x04, 0x12
        /*0026*/ 	.short	(.L_7 - .L_6)
	.align		4
.L_6:
        /*0028*/ 	.word	index@(triton_poi_fused_convolution_40)
        /*002c*/ 	.word	0x00000000
.L_7:


//--------------------- .nv.info.triton_poi_fused_convolution_40 --------------------------
	.section	.nv.info.triton_poi_fused_convolution_40,"",@"SHT_CUDA_INFO"
	.sectionflags	@""
	.align	4


	//----- nvinfo : EIATTR_CUDA_API_VERSION
	.align		4
        /*0000*/ 	.byte	0x04, 0x37
        /*0002*/ 	.short	(.L_9 - .L_8)
.L_8:
        /*0004*/ 	.word	0x0000007c


	//----- nvinfo : EIATTR_KPARAM_INFO
	.align		4
.L_9:
        /*0008*/ 	.byte	0x04, 0x17
        /*000a*/ 	.short	(.L_11 - .L_10)
.L_10:
        /*000c*/ 	.word	0x00000000
        /*0010*/ 	.short	0x0002
        /*0012*/ 	.short	0x0010
        /*0014*/ 	.byte	0x00, 0xf0, 0x11, 0x00


	//----- nvinfo : EIATTR_KPARAM_INFO
	.align		4
.L_11:
        /*0018*/ 	.byte	0x04, 0x17
        /*001a*/ 	.short	(.L_13 - .L_12)
.L_12:
        /*001c*/ 	.word	0x00000000
        /*0020*/ 	.short	0x0001
        /*0022*/ 	.short	0x0008
        /*0024*/ 	.byte	0x00, 0xf4, 0x21, 0x00


	//----- nvinfo : EIATTR_KPARAM_INFO
	.align		4
.L_13:
        /*0028*/ 	.byte	0x04, 0x17
        /*002a*/ 	.short	(.L_15 - .L_14)
.L_14:
        /*002c*/ 	.word	0x00000000
        /*0030*/ 	.short	0x0000
        /*0032*/ 	.short	0x0000
        /*0034*/ 	.byte	0x00, 0xf4, 0x21, 0x00


	//----- nvinfo : EIATTR_SPARSE_MMA_MASK
	.align		4
.L_15:
        /*0038*/ 	.byte	0x03, 0x50
        /*003a*/ 	.short	0x0000


	//----- nvinfo : EIATTR_MAXREG_COUNT
	.align		4
        /*003c*/ 	.byte	0x03, 0x1b
        /*003e*/ 	.short	0x00ff


	//----- nvinfo : EIATTR_EXIT_INSTR_OFFSETS
	.align		4
        /*0040*/ 	.byte	0x04, 0x1c
        /*0042*/ 	.short	(.L_17 - .L_16)


	//   ....[0]....
.L_16:
        /*0044*/ 	.word	0x00000150


	//   ....[1]....
        /*0048*/ 	.word	0x00000170


	//----- nvinfo : EIATTR_REQNTID
	.align		4
.L_17:
        /*004c*/ 	.byte	0x04, 0x10
        /*004e*/ 	.short	(.L_19 - .L_18)
.L_18:
        /*0050*/ 	.word	0x00000080
        /*0054*/ 	.word	0x00000001
        /*0058*/ 	.word	0x00000001


	//----- nvinfo : EIATTR_CBANK_PARAM_SIZE
	.align		4
.L_19:
        /*005c*/ 	.byte	0x03, 0x19
        /*005e*/ 	.short	0x0014


	//----- nvinfo : EIATTR_PARAM_CBANK
	.align		4
        /*0060*/ 	.byte	0x04, 0x0a
        /*0062*/ 	.short	(.L_21 - .L_20)
	.align		4
.L_20:
        /*0064*/ 	.word	index@(.nv.constant0.triton_poi_fused_convolution_40)
        /*0068*/ 	.short	0x0210
        /*006a*/ 	.short	0x0014


	//----- nvinfo : EIATTR_SW_WAR
	.align		4
.L_21:
        /*006c*/ 	.byte	0x04, 0x36
        /*006e*/ 	.short	(.L_23 - .L_22)
.L_22:
        /*0070*/ 	.word	0x00000008
.L_23:


//--------------------- .nv.callgraph             --------------------------
	.section	.nv.callgraph,"",@"SHT_CUDA_CALLGRAPH"
	.align	4
	.sectionentsize	8
	.align		4
        /*0000*/ 	.word	0x00000000
	.align		4
        /*0004*/ 	.word	0xffffffff
	.align		4
        /*0008*/ 	.word	0x00000000
	.align		4
        /*000c*/ 	.word	0xfffffffe
	.align		4
        /*0010*/ 	.word	0x00000000
	.align		4
        /*0014*/ 	.word	0xfffffffd
	.align		4
        /*0018*/ 	.word	0x00000000
	.align		4
        /*001c*/ 	.word	0xfffffffc


//--------------------- .text.triton_poi_fused_convolution_40 --------------------------
	.section	.text.triton_poi_fused_convolution_40,"ax",@progbits
	.align	128
        .global         triton_poi_fused_convolution_40
        .type           triton_poi_fused_convolution_40,@function
        .size           triton_poi_fused_convolution_40,(.L_x_1 - triton_poi_fused_convolution_40)
        .other          triton_poi_fused_convolution_40,@"STO_CUDA_ENTRY STV_DEFAULT"
triton_poi_fused_convolution_40:
.text.triton_poi_fused_convolution_40:
[----:B------:R-:W0:Y:S02]  /*0000*/  LDC R1, c[0x0][0x28] ;  /* 0x00000a00ff017b82 */ /* 0x000e240000000800 */
[----:B------:R-:W1:Y:S01]  /*0010*/  S2R R6, SR_TID.X ;  /* 0x0000000000067919 */ /* 0x000e620000002100 */
[----:B------:R-:W2:Y:S01]  /*0020*/  LDC.64 R2, c[0x0][0x210] ;  /* 0x00008400ff027b82 */ /* 0x000ea20000000a00 */
[----:B------:R-:W-:Y:S01]  /*0030*/  ULDC.64 UR4, c[0x0][0x208] ;  /* 0x0000820000047ab9 */ /* 0x000fe20000000a00 */
[----:B------:R-:W3:Y:S06]  /*0040*/  S2R R7, SR_CTAID.X ;  /* 0x0000000000077919 */ /* 0x000eec0000002500 */
[----:B------:R-:W4:Y:S01]  /*0050*/  LDC.64 R4, c[0x0][0x218] ;  /* 0x00008600ff047b82 */ /* 0x000f220000000a00 */
[----:B-1----:R-:W-:-:S04]  /*0060*/  LOP3.LUT R6, R6, 0x7f, RZ, 0xc0, !PT ;  /* 0x0000007f06067812 */ /* 0x002fc800078ec0ff */
[----:B---3--:R-:W-:Y:S01]  /*0070*/  LEA R7, R7, R6, 0x7 ;  /* 0x0000000607077211 */ /* 0x008fe200078e38ff */
[----:B------:R-:W-:-:S03]  /*0080*/  HFMA2.MMA R6, -RZ, RZ, 0, 0 ;  /* 0x00000000ff067435 */ /* 0x000fc600000001ff */
[C---:B------:R-:W-:Y:S01]  /*0090*/  ISETP.GE.AND P0, PT, R7.reuse, 0x3800, PT ;  /* 0x000038000700780c */ /* 0x040fe20003f06270 */
[----:B--2---:R-:W-:-:S06]  /*00a0*/  IMAD.WIDE R2, R7, 0x4, R2 ;  /* 0x0000000407027825 */ /* 0x004fcc00078e0202 */
[----:B------:R-:W-:-:S05]  /*00b0*/  IMAD.HI R0, R7, -0x6db6db6d, R6 ;  /* 0x9249249307007827 */ /* 0x000fca00078e0206 */
[----:B------:R-:W-:-:S04]  /*00c0*/  SHF.R.U32.HI R9, RZ, 0x1f, R0 ;  /* 0x0000001fff097819 */ /* 0x000fc80000011600 */
[----:B------:R-:W-:Y:S02]  /*00d0*/  LEA.HI.SX32 R9, R0, R9, 0x19 ;  /* 0x0000000900097211 */ /* 0x000fe400078fcaff */
[----:B------:R-:W-:-:S03]  /*00e0*/  MOV R0, RZ ;  /* 0x000000ff00007202 */ /* 0x000fc60000000f00 */
[----:B------:R-:W-:Y:S01]  /*00f0*/  IMAD R9, R9, -0xe0, R7 ;  /* 0xffffff2009097824 */ /* 0x000fe200078e0207 */
[----:B------:R-:W-:Y:S02]  /*0100*/  HFMA2.MMA R7, -RZ, RZ, 0, 0 ;  /* 0x00000000ff077435 */ /* 0x000fe400000001ff */
[----:B------:R-:W2:Y:S01]  /*0110*/  @!P0 LDG.E R0, desc[UR4][R2.64] ;  /* 0x0000000402008981 */ /* 0x000ea2000c1e1900 */
[----:B----4-:R-:W-:-:S07]  /*0120*/  IMAD.WIDE R4, R9, 0x4, R4 ;  /* 0x0000000409047825 */ /* 0x010fce00078e0204 */
[----:B------:R-:W2:Y:S02]  /*0130*/  @!P0 LDG.E.EL R7, desc[UR4][R4.64] ;  /* 0x0000000404078981 */ /* 0x000ea4000c2e1900 */
[----:B--2---:R-:W-:Y:S01]  /*0140*/  FADD R7, R7, R0 ;  /* 0x0000000007077221 */ /* 0x004fe20000000000 */
[----:B------:R-:W-:Y:S06]  /*0150*/  @P0 EXIT ;  /* 0x000000000000094d */ /* 0x000fec0003800000 */
[----:B------:R-:W-:Y:S01]  /*0160*/  STG.E desc[UR4][R2.64], R7 ;  /* 0x0000000702007986 */ /* 0x000fe2000c101904 */
[----:B------:R-:W-:Y:S05]  /*0170*/  EXIT ;  /* 0x000000000000794d */ /* 0x000fea0003800000 */
.L_x_0:
[----:B------:R-:W-:-:S00]  /*0180*/  BRA `(.L_x_0) ;  /* 0xfffffffc00fc7947 */ /* 0x000fc0000383ffff */
[----:B------:R-:W-:-:S00]  /*0190*/  NOP ;  /* 0x0000000000007918 */ /* 0x000fc00000000000 */
        /* <DEDUP_REMOVED lines=14> */
.L_x_1:


//--------------------- .nv.constant0.triton_poi_fused_convolution_40 --------------------------
	.section	.nv.constant0.triton_poi_fused_convolution_40,"a",@progbits
	.sectionflags	@""
	.align	4
.nv.constant0.triton_poi_fused_convolution_40:
	.zero		548
